//
// Generated by NVIDIA NVVM Compiler
//
// Compiler Build ID: CL-36424714
// Cuda compilation tools, release 13.0, V13.0.88
// Based on NVVM 20.0.0
//

.version 9.0
.target sm_100
.address_size 64

	// .globl	_Z15gpu_transpose_1PKfiiPf

.visible .entry _Z15gpu_transpose_1PKfiiPf(
	.param .u64 .ptr .align 1 _Z15gpu_transpose_1PKfiiPf_param_0,
	.param .u32 _Z15gpu_transpose_1PKfiiPf_param_1,
	.param .u32 _Z15gpu_transpose_1PKfiiPf_param_2,
	.param .u64 .ptr .align 1 _Z15gpu_transpose_1PKfiiPf_param_3
)
{
	.reg .pred 	%p<4>;
	.reg .b32 	%r<13>;
	.reg .b32 	%f<2>;
	.reg .b64 	%rd<9>;

	ld.param.u64 	%rd1, [_Z15gpu_transpose_1PKfiiPf_param_0];
	ld.param.u32 	%r3, [_Z15gpu_transpose_1PKfiiPf_param_1];
	ld.param.u32 	%r4, [_Z15gpu_transpose_1PKfiiPf_param_2];
	ld.param.u64 	%rd2, [_Z15gpu_transpose_1PKfiiPf_param_3];
	mov.u32 	%r5, %ctaid.x;
	mov.u32 	%r6, %ntid.x;
	mov.u32 	%r7, %tid.x;
	mad.lo.s32 	%r1, %r5, %r6, %r7;
	mov.u32 	%r8, %ctaid.y;
	mov.u32 	%r9, %ntid.y;
	mov.u32 	%r10, %tid.y;
	mad.lo.s32 	%r2, %r8, %r9, %r10;
	setp.ge.s32 	%p1, %r2, %r3;
	setp.ge.s32 	%p2, %r1, %r4;
	or.pred  	%p3, %p1, %p2;
	@%p3 bra 	$L__BB0_2;
	cvta.to.global.u64 	%rd3, %rd1;
	cvta.to.global.u64 	%rd4, %rd2;
	mad.lo.s32 	%r11, %r4, %r2, %r1;
	mad.lo.s32 	%r12, %r3, %r1, %r2;
	mul.wide.s32 	%rd5, %r11, 4;
	add.s64 	%rd6, %rd3, %rd5;
	ld.global.nc.f32 	%f1, [%rd6];
	mul.wide.s32 	%rd7, %r12, 4;
	add.s64 	%rd8, %rd4, %rd7;
	st.global.f32 	[%rd8], %f1;
$L__BB0_2:
	ret;

}
	// .globl	_Z15gpu_transpose_2PKfiiPf
.visible .entry _Z15gpu_transpose_2PKfiiPf(
	.param .u64 .ptr .align 1 _Z15gpu_transpose_2PKfiiPf_param_0,
	.param .u32 _Z15gpu_transpose_2PKfiiPf_param_1,
	.param .u32 _Z15gpu_transpose_2PKfiiPf_param_2,
	.param .u64 .ptr .align 1 _Z15gpu_transpose_2PKfiiPf_param_3
)
{
	.reg .pred 	%p<4>;
	.reg .b32 	%r<13>;
	.reg .b32 	%f<2>;
	.reg .b64 	%rd<9>;

	ld.param.u64 	%rd1, [_Z15gpu_transpose_2PKfiiPf_param_0];
	ld.param.u32 	%r3, [_Z15gpu_transpose_2PKfiiPf_param_1];
	ld.param.u32 	%r4, [_Z15gpu_transpose_2PKfiiPf_param_2];
	ld.param.u64 	%rd2, [_Z15gpu_transpose_2PKfiiPf_param_3];
	mov.u32 	%r5, %ntid.x;
	mov.u32 	%r6, %ctaid.x;
	mov.u32 	%r7, %tid.x;
	mad.lo.s32 	%r1, %r5, %r6, %r7;
	mov.u32 	%r8, %ntid.y;
	mov.u32 	%r9, %ctaid.y;
	mov.u32 	%r10, %tid.y;
	mad.lo.s32 	%r2, %r8, %r9, %r10;
	setp.ge.s32 	%p1, %r2, %r3;
	setp.ge.s32 	%p2, %r1, %r4;
	or.pred  	%p3, %p1, %p2;
	@%p3 bra 	$L__BB1_2;
	cvta.to.global.u64 	%rd3, %rd1;
	cvta.to.global.u64 	%rd4, %rd2;
	mad.lo.s32 	%r11, %r4, %r1, %r2;
	mul.wide.s32 	%rd5, %r11, 4;
	add.s64 	%rd6, %rd3, %rd5;
	ld.global.f32 	%f1, [%rd6];
	mad.lo.s32 	%r12, %r3, %r2, %r1;
	mul.wide.s32 	%rd7, %r12, 4;
	add.s64 	%rd8, %rd4, %rd7;
	st.global.f32 	[%rd8], %f1;
$L__BB1_2:
	ret;

}


// ===== COMPILED SASS (sm_100) =====

	.target	sm_100

	.elftype	@"ET_EXEC"


//--------------------- .note.nv.tkinfo           --------------------------
	.section	.note.nv.tkinfo,"",@"SHT_NOTE"
	.sectionflags	@"SHF_NOTE_NV_TKINFO"
	.tkinfo
        /*0018*/ 	.word	0x00000002
        /*0030*/ 	.string	""
        /*0030*/ 	.string	"ptxas"
        /*0030*/ 	.string	"Cuda compilation tools, release 13.0, V13.0.88"
        /*0030*/ 	.string	"Build cuda_13.0.r13.0/compiler.36424714_0"
        /*0030*/ 	.string	"-arch sm_100 -m 64 "



//--------------------- .note.nv.cuinfo           --------------------------
	.section	.note.nv.cuinfo,"",@"SHT_NOTE"
	.sectionflags	@"SHF_NOTE_NV_CUINFO"
        /*0018*/ 	.short	0x0002
        /*001a*/ 	.short	0x0064
        /*001c*/ 	.short	0x0082
	.zero		2


//--------------------- .nv.info                  --------------------------
	.section	.nv.info,"",@"SHT_CUDA_INFO"
	.align	4


	//----- nvinfo : EIATTR_REGCOUNT
	.align		4
        /*0000*/ 	.byte	0x04, 0x2f
        /*0002*/ 	.short	(.L_1 - .L_0)
	.align		4
.L_0:
        /*0004*/ 	.word	index@(_Z15gpu_transpose_1PKfiiPf)
        /*0008*/ 	.word	0x0000000a


	//----- nvinfo : EIATTR_FRAME_SIZE
	.align		4
.L_1:
        /*000c*/ 	.byte	0x04, 0x11
        /*000e*/ 	.short	(.L_3 - .L_2)
	.align		4
.L_2:
        /*0010*/ 	.word	index@(_Z15gpu_transpose_1PKfiiPf)
        /*0014*/ 	.word	0x00000000


	//----- nvinfo : EIATTR_REGCOUNT
	.align		4
.L_3:
        /*0018*/ 	.byte	0x04, 0x2f
        /*001a*/ 	.short	(.L_5 - .L_4)
	.align		4
.L_4:
        /*001c*/ 	.word	index@(_Z15gpu_transpose_2PKfiiPf)
        /*0020*/ 	.word	0x0000000a


	//----- nvinfo : EIATTR_FRAME_SIZE
	.align		4
.L_5:
        /*0024*/ 	.byte	0x04, 0x11
        /*0026*/ 	.short	(.L_7 - .L_6)
	.align		4
.L_6:
        /*0028*/ 	.word	index@(_Z15gpu_transpose_2PKfiiPf)
        /*002c*/ 	.word	0x00000000


	//----- nvinfo : EIATTR_MIN_STACK_SIZE
	.align		4
.L_7:
        /*0030*/ 	.byte	0x04, 0x12
        /*0032*/ 	.short	(.L_9 - .L_8)
	.align		4
.L_8:
        /*0034*/ 	.word	index@(_Z15gpu_transpose_2PKfiiPf)
        /*0038*/ 	.word	0x00000000


	//----- nvinfo : EIATTR_MIN_STACK_SIZE
	.align		4
.L_9:
        /*003c*/ 	.byte	0x04, 0x12
        /*003e*/ 	.short	(.L_11 - .L_10)
	.align		4
.L_10:
        /*0040*/ 	.word	index@(_Z15gpu_transpose_1PKfiiPf)
        /*0044*/ 	.word	0x00000000
.L_11:


//--------------------- .nv.compat                --------------------------
	.section	.nv.compat,"",@"SHT_CUDA_COMPAT_INFO"
	.align	4
        /*0000*/ 	.byte	0x02, 0x09, 0x00, 0x00, 0x02, 0x02, 0x01, 0x00, 0x02, 0x05, 0x05, 0x00, 0x03, 0x07, 0x01, 0x01
        /*0010*/ 	.byte	0x02, 0x03, 0x00, 0x00, 0x02, 0x06, 0x01, 0x00, 0x04, 0x0b, 0x08, 0x00, 0x09, 0x00, 0x00, 0x00
        /*0020*/ 	.byte	0x00, 0x00, 0x00, 0x00


//--------------------- .nv.info._Z15gpu_transpose_2PKfiiPf --------------------------
	.section	.nv.info._Z15gpu_transpose_2PKfiiPf,"",@"SHT_CUDA_INFO"
	.sectionflags	@""
	.align	4


	//----- nvinfo : EIATTR_CUDA_API_VERSION
	.align		4
        /*0000*/ 	.byte	0x04, 0x37
        /*0002*/ 	.short	(.L_13 - .L_12)
.L_12:
        /*0004*/ 	.word	0x00000082


	//----- nvinfo : EIATTR_KPARAM_INFO
	.align		4
.L_13:
        /*0008*/ 	.byte	0x04, 0x17
        /*000a*/ 	.short	(.L_15 - .L_14)
.L_14:
        /*000c*/ 	.word	0x00000000
        /*0010*/ 	.short	0x0003
        /*0012*/ 	.short	0x0010
        /*0014*/ 	.byte	0x00, 0xf5, 0x21, 0x00


	//----- nvinfo : EIATTR_KPARAM_INFO
	.align		4
.L_15:
        /*0018*/ 	.byte	0x04, 0x17
        /*001a*/ 	.short	(.L_17 - .L_16)
.L_16:
        /*001c*/ 	.word	0x00000000
        /*0020*/ 	.short	0x0002
        /*0022*/ 	.short	0x000c
        /*0024*/ 	.byte	0x00, 0xf0, 0x11, 0x00


	//----- nvinfo : EIATTR_KPARAM_INFO
	.align		4
.L_17:
        /*0028*/ 	.byte	0x04, 0x17
        /*002a*/ 	.short	(.L_19 - .L_18)
.L_18:
        /*002c*/ 	.word	0x00000000
        /*0030*/ 	.short	0x0001
        /*0032*/ 	.short	0x0008
        /*0034*/ 	.byte	0x00, 0xf0, 0x11, 0x00


	//----- nvinfo : EIATTR_KPARAM_INFO
	.align		4
.L_19:
        /*0038*/ 	.byte	0x04, 0x17
        /*003a*/ 	.short	(.L_21 - .L_20)
.L_20:
        /*003c*/ 	.word	0x00000000
        /*0040*/ 	.short	0x0000
        /*0042*/ 	.short	0x0000
        /*0044*/ 	.byte	0x00, 0xf5, 0x21, 0x00


	//----- nvinfo : EIATTR_SPARSE_MMA_MASK
	.align		4
.L_21:
        /*0048*/ 	.byte	0x03, 0x50
        /*004a*/ 	.short	0x0000


	//----- nvinfo : EIATTR_MAXREG_COUNT
	.align		4
        /*004c*/ 	.byte	0x03, 0x1b
        /*004e*/ 	.short	0x00ff


	//----- nvinfo : EIATTR_MERCURY_ISA_VERSION
	.align		4
        /*0050*/ 	.byte	0x03, 0x5f
        /*0052*/ 	.short	0x0101


	//----- nvinfo : EIATTR_VRC_CTA_INIT_COUNT
	.align		4
        /*0054*/ 	.byte	0x02, 0x4a
	.zero		1
	.zero		1


	//----- nvinfo : EIATTR_EXIT_INSTR_OFFSETS
	.align		4
        /*0058*/ 	.byte	0x04, 0x1c
        /*005a*/ 	.short	(.L_23 - .L_22)


	//   ....[0]....
.L_22:
        /*005c*/ 	.word	0x000000c0


	//   ....[1]....
        /*0060*/ 	.word	0x00000160


	//----- nvinfo : EIATTR_CBANK_PARAM_SIZE
	.align		4
.L_23:
        /*0064*/ 	.byte	0x03, 0x19
        /*0066*/ 	.short	0x0018


	//----- nvinfo : EIATTR_PARAM_CBANK
	.align		4
        /*0068*/ 	.byte	0x04, 0x0a
        /*006a*/ 	.short	(.L_25 - .L_24)
	.align		4
.L_24:
        /*006c*/ 	.word	index@(.nv.constant0._Z15gpu_transpose_2PKfiiPf)
        /*0070*/ 	.short	0x0380
        /*0072*/ 	.short	0x0018


	//----- nvinfo : EIATTR_SW_WAR
	.align		4
.L_25:
        /*0074*/ 	.byte	0x04, 0x36
        /*0076*/ 	.short	(.L_27 - .L_26)
.L_26:
        /*0078*/ 	.word	0x00000008
.L_27:


//--------------------- .nv.info._Z15gpu_transpose_1PKfiiPf --------------------------
	.section	.nv.info._Z15gpu_transpose_1PKfiiPf,"",@"SHT_CUDA_INFO"
	.sectionflags	@""
	.align	4


	//----- nvinfo : EIATTR_CUDA_API_VERSION
	.align		4
        /*0000*/ 	.byte	0x04, 0x37
        /*0002*/ 	.short	(.L_29 - .L_28)
.L_28:
        /*0004*/ 	.word	0x00000082


	//----- nvinfo : EIATTR_KPARAM_INFO
	.align		4
.L_29:
        /*0008*/ 	.byte	0x04, 0x17
        /*000a*/ 	.short	(.L_31 - .L_30)
.L_30:
        /*000c*/ 	.word	0x00000000
        /*0010*/ 	.short	0x0003
        /*0012*/ 	.short	0x0010
        /*0014*/ 	.byte	0x00, 0xf5, 0x21, 0x00


	//----- nvinfo : EIATTR_KPARAM_INFO
	.align		4
.L_31:
        /*0018*/ 	.byte	0x04, 0x17
        /*001a*/ 	.short	(.L_33 - .L_32)
.L_32:
        /*001c*/ 	.word	0x00000000
        /*0020*/ 	.short	0x0002
        /*0022*/ 	.short	0x000c
        /*0024*/ 	.byte	0x00, 0xf0, 0x11, 0x00


	//----- nvinfo : EIATTR_KPARAM_INFO
	.align		4
.L_33:
        /*0028*/ 	.byte	0x04, 0x17
        /*002a*/ 	.short	(.L_35 - .L_34)
.L_34:
        /*002c*/ 	.word	0x00000000
        /*0030*/ 	.short	0x0001
        /*0032*/ 	.short	0x0008
        /*0034*/ 	.byte	0x00, 0xf0, 0x11, 0x00


	//----- nvinfo : EIATTR_KPARAM_INFO
	.align		4
.L_35:
        /*0038*/ 	.byte	0x04, 0x17
        /*003a*/ 	.short	(.L_37 - .L_36)
.L_36:
        /*003c*/ 	.word	0x00000000
        /*0040*/ 	.short	0x0000
        /*0042*/ 	.short	0x0000
        /*0044*/ 	.byte	0x00, 0xf5, 0x21, 0x00


	//----- nvinfo : EIATTR_SPARSE_MMA_MASK
	.align		4
.L_37:
        /*0048*/ 	.byte	0x03, 0x50
        /*004a*/ 	.short	0x0000


	//----- nvinfo : EIATTR_MAXREG_COUNT
	.align		4
        /*004c*/ 	.byte	0x03, 0x1b
        /*004e*/ 	.short	0x00ff


	//----- nvinfo : EIATTR_MERCURY_ISA_VERSION
	.align		4
        /*0050*/ 	.byte	0x03, 0x5f
        /*0052*/ 	.short	0x0101


	//----- nvinfo : EIATTR_VRC_CTA_INIT_COUNT
	.align		4
        /*0054*/ 	.byte	0x02, 0x4a
	.zero		1
	.zero		1


	//----- nvinfo : EIATTR_EXIT_INSTR_OFFSETS
	.align		4
        /*0058*/ 	.byte	0x04, 0x1c
        /*005a*/ 	.short	(.L_39 - .L_38)


	//   ....[0]....
.L_38:
        /*005c*/ 	.word	0x000000c0


	//   ....[1]....
        /*0060*/ 	.word	0x00000160


	//----- nvinfo : EIATTR_CBANK_PARAM_SIZE
	.align		4
.L_39:
        /*0064*/ 	.byte	0x03, 0x19
        /*0066*/ 	.short	0x0018


	//----- nvinfo : EIATTR_PARAM_CBANK
	.align		4
        /*0068*/ 	.byte	0x04, 0x0a
        /*006a*/ 	.short	(.L_41 - .L_40)
	.align		4
.L_40:
        /*006c*/ 	.word	index@(.nv.constant0._Z15gpu_transpose_1PKfiiPf)
        /*0070*/ 	.short	0x0380
        /*0072*/ 	.short	0x0018


	//----- nvinfo : EIATTR_SW_WAR
	.align		4
.L_41:
        /*0074*/ 	.byte	0x04, 0x36
        /*0076*/ 	.short	(.L_43 - .L_42)
.L_42:
        /*0078*/ 	.word	0x00000008
.L_43:


//--------------------- .nv.callgraph             --------------------------
	.section	.nv.callgraph,"",@"SHT_CUDA_CALLGRAPH"
	.align	4
	.sectionentsize	8
	.align		4
        /*0000*/ 	.word	0x00000000
	.align		4
        /*0004*/ 	.word	0xffffffff
	.align		4
        /*0008*/ 	.word	0x00000000
	.align		4
        /*000c*/ 	.word	0xfffffffe
	.align		4
        /*0010*/ 	.word	0x00000000
	.align		4
        /*0014*/ 	.word	0xfffffffd
	.align		4
        /*0018*/ 	.word	0x00000000
	.align		4
        /*001c*/ 	.word	0xfffffffc


//--------------------- .text._Z15gpu_transpose_2PKfiiPf --------------------------
	.section	.text._Z15gpu_transpose_2PKfiiPf,"ax",@progbits
	.align	128
        .global         _Z15gpu_transpose_2PKfiiPf
        .type           _Z15gpu_transpose_2PKfiiPf,@function
        .size           _Z15gpu_transpose_2PKfiiPf,(.L_x_2 - _Z15gpu_transpose_2PKfiiPf)
        .other          _Z15gpu_transpose_2PKfiiPf,@"STO_CUDA_ENTRY STV_DEFAULT"
_Z15gpu_transpose_2PKfiiPf:
.text._Z15gpu_transpose_2PKfiiPf:
[----:B------:R-:W-:Y:S01]  /*0000*/  LDC R1, c[0x0][0x37c] ;  /* 0x0000df00ff017b82 */ /* 0x000fe20000000800 */
[----:B------:R-:W0:Y:S01]  /*0010*/  S2R R0, SR_CTAID.X ;  /* 0x0000000000007919 */ /* 0x000e220000002500 */
[----:B------:R-:W0:Y:S01]  /*0020*/  LDCU UR4, c[0x0][0x360] ;  /* 0x00006c00ff0477ac */ /* 0x000e220008000800 */
[----:B------:R-:W0:Y:S01]  /*0030*/  S2R R3, SR_TID.X ;  /* 0x0000000000037919 */ /* 0x000e220000002100 */
[----:B------:R-:W1:Y:S01]  /*0040*/  LDCU UR5, c[0x0][0x364] ;  /* 0x00006c80ff0577ac */ /* 0x000e620008000800 */
[----:B------:R-:W1:Y:S01]  /*0050*/  S2R R7, SR_CTAID.Y ;  /* 0x0000000000077919 */ /* 0x000e620000002600 */
[----:B------:R-:W2:Y:S01]  /*0060*/  LDCU.64 UR6, c[0x0][0x388] ;  /* 0x00007100ff0677ac */ /* 0x000ea20008000a00 */
[----:B------:R-:W1:Y:S01]  /*0070*/  S2R R2, SR_TID.Y ;  /* 0x0000000000027919 */ /* 0x000e620000002200 */
[----:B0-----:R-:W-:-:S05]  /*0080*/  IMAD R0, R0, UR4, R3 ;  /* 0x0000000400007c24 */ /* 0x001fca000f8e0203 */
[----:B--2---:R-:W-:Y:S01]  /*0090*/  ISETP.GE.AND P0, PT, R0, UR7, PT ;  /* 0x0000000700007c0c */ /* 0x004fe2000bf06270 */
[----:B-1----:R-:W-:-:S05]  /*00a0*/  IMAD R7, R7, UR5, R2 ;  /* 0x0000000507077c24 */ /* 0x002fca000f8e0202 */
[----:B------:R-:W-:-:S13]  /*00b0*/  ISETP.GE.OR P0, PT, R7, UR6, P0 ;  /* 0x0000000607007c0c */ /* 0x000fda0008706670 */
[----:B------:R-:W-:Y:S05]  /*00c0*/  @P0 EXIT ;  /* 0x000000000000094d */ /* 0x000fea0003800000 */
[----:B------:R-:W0:Y:S01]  /*00d0*/  LDC.64 R2, c[0x0][0x380] ;  /* 0x0000e000ff027b82 */ /* 0x000e220000000a00 */
[----:B------:R-:W1:Y:S01]  /*00e0*/  LDCU.64 UR4, c[0x0][0x358] ;  /* 0x00006b00ff0477ac */ /* 0x000e620008000a00 */
[----:B------:R-:W-:-:S04]  /*00f0*/  IMAD R5, R0, UR7, R7 ;  /* 0x0000000700057c24 */ /* 0x000fc8000f8e0207 */
[----:B0-----:R-:W-:Y:S02]  /*0100*/  IMAD.WIDE R2, R5, 0x4, R2 ;  /* 0x0000000405027825 */ /* 0x001fe400078e0202 */
[----:B------:R-:W0:Y:S04]  /*0110*/  LDC.64 R4, c[0x0][0x390] ;  /* 0x0000e400ff047b82 */ /* 0x000e280000000a00 */
[----:B-1----:R-:W2:Y:S01]  /*0120*/  LDG.E R3, desc[UR4][R2.64] ;  /* 0x0000000402037981 */ /* 0x002ea2000c1e1900 */
[----:B------:R-:W-:-:S04]  /*0130*/  IMAD R7, R7, UR6, R0 ;  /* 0x0000000607077c24 */ /* 0x000fc8000f8e0200 */
[----:B0-----:R-:W-:-:S05]  /*0140*/  IMAD.WIDE R4, R7, 0x4, R4 ;  /* 0x0000000407047825 */ /* 0x001fca00078e0204 */
[----:B--2---:R-:W-:Y:S01]  /*0150*/  STG.E desc[UR4][R4.64], R3 ;  /* 0x0000000304007986 */ /* 0x004fe2000c101904 */
[----:B------:R-:W-:Y:S05]  /*0160*/  EXIT ;  /* 0x000000000000794d */ /* 0x000fea0003800000 */
.L_x_0:
[----:B------:R-:W-:-:S00]  /*0170*/  BRA `(.L_x_0) ;  /* 0xfffffffc00fc7947 */ /* 0x000fc0000383ffff */
[----:B------:R-:W-:-:S00]  /*0180*/  NOP ;  /* 0x0000000000007918 */ /* 0x000fc00000000000 */
[----:B------:R-:W-:-:S00]  /*0190*/  NOP ;  /* 0x0000000000007918 */ /* 0x000fc00000000000 */
[----:B------:R-:W-:-:S00]  /*01a0*/  NOP ;  /* 0x0000000000007918 */ /* 0x000fc00000000000 */
[----:B------:R-:W-:-:S00]  /*01b0*/  NOP ;  /* 0x0000000000007918 */ /* 0x000fc00000000000 */
[----:B------:R-:W-:-:S00]  /*01c0*/  NOP ;  /* 0x0000000000007918 */ /* 0x000fc00000000000 */
[----:B------:R-:W-:-:S00]  /*01d0*/  NOP ;  /* 0x0000000000007918 */ /* 0x000fc00000000000 */
[----:B------:R-:W-:-:S00]  /*01e0*/  NOP ;  /* 0x0000000000007918 */ /* 0x000fc00000000000 */
[----:B------:R-:W-:-:S00]  /*01f0*/  NOP ;  /* 0x0000000000007918 */ /* 0x000fc00000000000 */
.L_x_2:


//--------------------- .text._Z15gpu_transpose_1PKfiiPf --------------------------
	.section	.text._Z15gpu_transpose_1PKfiiPf,"ax",@progbits
	.align	128
        .global         _Z15gpu_transpose_1PKfiiPf
        .type           _Z15gpu_transpose_1PKfiiPf,@function
        .size           _Z15gpu_transpose_1PKfiiPf,(.L_x_3 - _Z15gpu_transpose_1PKfiiPf)
        .other          _Z15gpu_transpose_1PKfiiPf,@"STO_CUDA_ENTRY STV_DEFAULT"
_Z15gpu_transpose_1PKfiiPf:
.text._Z15gpu_transpose_1PKfiiPf:
[----:B------:R-:W-:Y:S01]  /*0000*/  LDC R1, c[0x0][0x37c] ;  /* 0x0000df00ff017b82 */ /* 0x000fe20000000800 */
[----:B------:R-:W0:Y:S07]  /*0010*/  S2R R3, SR_TID.X ;  /* 0x0000000000037919 */ /* 0x000e2e0000002100 */
[----:B------:R-:W0:Y:S01]  /*0020*/  S2UR UR4, SR_CTAID.X ;  /* 0x00000000000479c3 */ /* 0x000e220000002500 */
[----:B------:R-:W1:Y:S01]  /*0030*/  LDCU.64 UR6, c[0x0][0x388] ;  /* 0x00007100ff0677ac */ /* 0x000e620008000a00 */
[----:B------:R-:W2:Y:S06]  /*0040*/  S2R R2, SR_TID.Y ;  /* 0x0000000000027919 */ /* 0x000eac0000002200 */
[----:B------:R-:W0:Y:S08]  /*0050*/  LDC R0, c[0x0][0x360] ;  /* 0x0000d800ff007b82 */ /* 0x000e300000000800 */
[----:B------:R-:W2:Y:S08]  /*0060*/  S2UR UR5, SR_CTAID.Y ;  /* 0x00000000000579c3 */ /* 0x000eb00000002600 */
[----:B------:R-:W2:Y:S01]  /*0070*/  LDC R7, c[0x0][0x364] ;  /* 0x0000d900ff077b82 */ /* 0x000ea20000000800 */
[----:B0-----:R-:W-:-:S05]  /*0080*/  IMAD R0, R0, UR4, R3 ;  /* 0x0000000400007c24 */ /* 0x001fca000f8e0203 */
[----:B-1----:R-:W-:Y:S01]  /*0090*/  ISETP.GE.AND P0, PT, R0, UR7, PT ;  /* 0x0000000700007c0c */ /* 0x002fe2000bf06270 */
[----:B--2---:R-:W-:-:S05]  /*00a0*/  IMAD R7, R7, UR5, R2 ;  /* 0x0000000507077c24 */ /* 0x004fca000f8e0202 */
[----:B------:R-:W-:-:S13]  /*00b0*/  ISETP.GE.OR P0, PT, R7, UR6, P0 ;  /* 0x0000000607007c0c */ /* 0x000fda0008706670 */
[----:B------:R-:W-:Y:S05]  /*00c0*/  @P0 EXIT ;  /* 0x000000000000094d */ /* 0x000fea0003800000 */
[----:B------:R-:W0:Y:S01]  /*00d0*/  LDC.64 R2, c[0x0][0x380] ;  /* 0x0000e000ff027b82 */ /* 0x000e220000000a00 */
[----:B------:R-:W1:Y:S01]  /*00e0*/  LDCU.64 UR4, c[0x0][0x358] ;  /* 0x00006b00ff0477ac */ /* 0x000e620008000a00 */
[----:B------:R-:W-:-:S04]  /*00f0*/  IMAD R5, R7, UR7, R0 ;  /* 0x0000000707057c24 */ /* 0x000fc8000f8e0200 */
[----:B0-----:R-:W-:Y:S02]  /*0100*/  IMAD.WIDE R2, R5, 0x4, R2 ;  /* 0x0000000405027825 */ /* 0x001fe400078e0202 */
[----:B------:R-:W0:Y:S04]  /*0110*/  LDC.64 R4, c[0x0][0x390] ;  /* 0x0000e400ff047b82 */ /* 0x000e280000000a00 */
[----:B-1----:R-:W2:Y:S01]  /*0120*/  LDG.E.CONSTANT R3, desc[UR4][R2.64] ;  /* 0x0000000402037981 */ /* 0x002ea2000c1e9900 */
[----:B------:R-:W-:-:S04]  /*0130*/  IMAD R7, R0, UR6, R7 ;  /* 0x0000000600077c24 */ /* 0x000fc8000f8e0207 */
[----:B0-----:R-:W-:-:S05]  /*0140*/  IMAD.WIDE R4, R7, 0x4, R4 ;  /* 0x0000000407047825 */ /* 0x001fca00078e0204 */
[----:B--2---:R-:W-:Y:S01]  /*0150*/  STG.E desc[UR4][R4.64], R3 ;  /* 0x0000000304007986 */ /* 0x004fe2000c101904 */
[----:B------:R-:W-:Y:S05]  /*0160*/  EXIT ;  /* 0x000000000000794d */ /* 0x000fea0003800000 */
.L_x_1:
        /* <DEDUP_REMOVED lines=9> */
.L_x_3:


//--------------------- .nv.shared.reserved.0     --------------------------
	.section	.nv.shared.reserved.0,"aw",@nobits
	.weak		__nv_reservedSMEM_offset_0_alias
	.size		__nv_reservedSMEM_offset_0_alias, 0, 64
	.other		__nv_reservedSMEM_offset_0_alias,@"STO_CUDA_RESERVED_SHARED STV_DEFAULT"
__nv_reservedSMEM_offset_0_alias:
	.zero		0
	.zero		64


//--------------------- .nv.constant0._Z15gpu_transpose_2PKfiiPf --------------------------
	.section	.nv.constant0._Z15gpu_transpose_2PKfiiPf,"a",@progbits
	.sectionflags	@""
	.align	4
.nv.constant0._Z15gpu_transpose_2PKfiiPf:
	.zero		920


//--------------------- .nv.constant0._Z15gpu_transpose_1PKfiiPf --------------------------
	.section	.nv.constant0._Z15gpu_transpose_1PKfiiPf,"a",@progbits
	.sectionflags	@""
	.align	4
.nv.constant0._Z15gpu_transpose_1PKfiiPf:
	.zero		920


//--------------------- SYMBOLS --------------------------

	.type		.nv.reservedSmem.offset0,@object
	.size		.nv.reservedSmem.offset0,0x4
